//
// Generated by NVIDIA NVVM Compiler
//
// Compiler Build ID: CL-36424714
// Cuda compilation tools, release 13.0, V13.0.88
// Based on NVVM 20.0.0
//

.version 9.0
.target sm_100
.address_size 64

	// .globl	_Z11calculationPcS_Piii

.visible .entry _Z11calculationPcS_Piii(
	.param .u64 .ptr .align 1 _Z11calculationPcS_Piii_param_0,
	.param .u64 .ptr .align 1 _Z11calculationPcS_Piii_param_1,
	.param .u64 .ptr .align 1 _Z11calculationPcS_Piii_param_2,
	.param .u32 _Z11calculationPcS_Piii_param_3,
	.param .u32 _Z11calculationPcS_Piii_param_4
)
{
	.reg .pred 	%p<4>;
	.reg .b32 	%r<18>;
	.reg .b64 	%rd<16>;

	ld.param.u64 	%rd1, [_Z11calculationPcS_Piii_param_0];
	ld.param.u64 	%rd2, [_Z11calculationPcS_Piii_param_1];
	ld.param.u64 	%rd3, [_Z11calculationPcS_Piii_param_2];
	ld.param.u32 	%r2, [_Z11calculationPcS_Piii_param_3];
	ld.param.u32 	%r3, [_Z11calculationPcS_Piii_param_4];
	mov.u32 	%r4, %ctaid.x;
	mov.u32 	%r5, %ntid.x;
	mov.u32 	%r6, %tid.x;
	mad.lo.s32 	%r1, %r4, %r5, %r6;
	setp.ge.s32 	%p1, %r1, %r3;
	@%p1 bra 	$L__BB0_2;
	cvta.to.global.u64 	%rd4, %rd1;
	cvta.to.global.u64 	%rd5, %rd2;
	cvta.to.global.u64 	%rd6, %rd3;
	setp.gt.s32 	%p2, %r1, 0;
	selp.b32 	%r7, %r1, %r3, %p2;
	cvt.s64.s32 	%rd7, %r7;
	add.s64 	%rd8, %rd4, %rd7;
	ld.global.s8 	%r8, [%rd8+-1];
	cvt.s64.s32 	%rd9, %r1;
	add.s64 	%rd10, %rd4, %rd9;
	ld.global.s8 	%r9, [%rd10];
	add.s32 	%r10, %r3, -1;
	setp.lt.s32 	%p3, %r1, %r10;
	add.s32 	%r11, %r1, 1;
	selp.b32 	%r12, %r11, 0, %p3;
	cvt.s64.s32 	%rd11, %r12;
	add.s64 	%rd12, %rd4, %rd11;
	ld.global.s8 	%r13, [%rd12];
	add.s64 	%rd13, %rd5, %rd9;
	ld.global.s8 	%r14, [%rd13];
	sub.s32 	%r15, %r8, %r13;
	mul.lo.s32 	%r16, %r2, %r9;
	mad.lo.s32 	%r17, %r15, %r14, %r16;
	mul.wide.s32 	%rd14, %r1, 4;
	add.s64 	%rd15, %rd6, %rd14;
	st.global.u32 	[%rd15], %r17;
$L__BB0_2:
	ret;

}


// ===== COMPILED SASS (sm_100) =====

	.target	sm_100

	.elftype	@"ET_EXEC"


//--------------------- .note.nv.tkinfo           --------------------------
	.section	.note.nv.tkinfo,"",@"SHT_NOTE"
	.sectionflags	@"SHF_NOTE_NV_TKINFO"
	.tkinfo
        /*0018*/ 	.word	0x00000002
        /*0030*/ 	.string	""
        /*0030*/ 	.string	"ptxas"
        /*0030*/ 	.string	"Cuda compilation tools, release 13.0, V13.0.88"
        /*0030*/ 	.string	"Build cuda_13.0.r13.0/compiler.36424714_0"
        /*0030*/ 	.string	"-arch sm_100 -m 64 "



//--------------------- .note.nv.cuinfo           --------------------------
	.section	.note.nv.cuinfo,"",@"SHT_NOTE"
	.sectionflags	@"SHF_NOTE_NV_CUINFO"
        /*0018*/ 	.short	0x0002
        /*001a*/ 	.short	0x0064
        /*001c*/ 	.short	0x0082
	.zero		2


//--------------------- .nv.info                  --------------------------
	.section	.nv.info,"",@"SHT_CUDA_INFO"
	.align	4


	//----- nvinfo : EIATTR_REGCOUNT
	.align		4
        /*0000*/ 	.byte	0x04, 0x2f
        /*0002*/ 	.short	(.L_1 - .L_0)
	.align		4
.L_0:
        /*0004*/ 	.word	index@(_Z11calculationPcS_Piii)
        /*0008*/ 	.word	0x00000012


	//----- nvinfo : EIATTR_FRAME_SIZE
	.align		4
.L_1:
        /*000c*/ 	.byte	0x04, 0x11
        /*000e*/ 	.short	(.L_3 - .L_2)
	.align		4
.L_2:
        /*0010*/ 	.word	index@(_Z11calculationPcS_Piii)
        /*0014*/ 	.word	0x00000000


	//----- nvinfo : EIATTR_MIN_STACK_SIZE
	.align		4
.L_3:
        /*0018*/ 	.byte	0x04, 0x12
        /*001a*/ 	.short	(.L_5 - .L_4)
	.align		4
.L_4:
        /*001c*/ 	.word	index@(_Z11calculationPcS_Piii)
        /*0020*/ 	.word	0x00000000
.L_5:


//--------------------- .nv.compat                --------------------------
	.section	.nv.compat,"",@"SHT_CUDA_COMPAT_INFO"
	.align	4
        /*0000*/ 	.byte	0x02, 0x09, 0x00, 0x00, 0x02, 0x02, 0x01, 0x00, 0x02, 0x05, 0x05, 0x00, 0x03, 0x07, 0x01, 0x01
        /*0010*/ 	.byte	0x02, 0x03, 0x00, 0x00, 0x02, 0x06, 0x01, 0x00, 0x04, 0x0b, 0x08, 0x00, 0x09, 0x00, 0x00, 0x00
        /*0020*/ 	.byte	0x00, 0x00, 0x00, 0x00


//--------------------- .nv.info._Z11calculationPcS_Piii --------------------------
	.section	.nv.info._Z11calculationPcS_Piii,"",@"SHT_CUDA_INFO"
	.sectionflags	@""
	.align	4


	//----- nvinfo : EIATTR_CUDA_API_VERSION
	.align		4
        /*0000*/ 	.byte	0x04, 0x37
        /*0002*/ 	.short	(.L_7 - .L_6)
.L_6:
        /*0004*/ 	.word	0x00000082


	//----- nvinfo : EIATTR_KPARAM_INFO
	.align		4
.L_7:
        /*0008*/ 	.byte	0x04, 0x17
        /*000a*/ 	.short	(.L_9 - .L_8)
.L_8:
        /*000c*/ 	.word	0x00000000
        /*0010*/ 	.short	0x0004
        /*0012*/ 	.short	0x001c
        /*0014*/ 	.byte	0x00, 0xf0, 0x11, 0x00


	//----- nvinfo : EIATTR_KPARAM_INFO
	.align		4
.L_9:
        /*0018*/ 	.byte	0x04, 0x17
        /*001a*/ 	.short	(.L_11 - .L_10)
.L_10:
        /*001c*/ 	.word	0x00000000
        /*0020*/ 	.short	0x0003
        /*0022*/ 	.short	0x0018
        /*0024*/ 	.byte	0x00, 0xf0, 0x11, 0x00


	//----- nvinfo : EIATTR_KPARAM_INFO
	.align		4
.L_11:
        /*0028*/ 	.byte	0x04, 0x17
        /*002a*/ 	.short	(.L_13 - .L_12)
.L_12:
        /*002c*/ 	.word	0x00000000
        /*0030*/ 	.short	0x0002
        /*0032*/ 	.short	0x0010
        /*0034*/ 	.byte	0x00, 0xf5, 0x21, 0x00


	//----- nvinfo : EIATTR_KPARAM_INFO
	.align		4
.L_13:
        /*0038*/ 	.byte	0x04, 0x17
        /*003a*/ 	.short	(.L_15 - .L_14)
.L_14:
        /*003c*/ 	.word	0x00000000
        /*0040*/ 	.short	0x0001
        /*0042*/ 	.short	0x0008
        /*0044*/ 	.byte	0x00, 0xf5, 0x21, 0x00


	//----- nvinfo : EIATTR_KPARAM_INFO
	.align		4
.L_15:
        /*0048*/ 	.byte	0x04, 0x17
        /*004a*/ 	.short	(.L_17 - .L_16)
.L_16:
        /*004c*/ 	.word	0x00000000
        /*0050*/ 	.short	0x0000
        /*0052*/ 	.short	0x0000
        /*0054*/ 	.byte	0x00, 0xf5, 0x21, 0x00


	//----- nvinfo : EIATTR_SPARSE_MMA_MASK
	.align		4
.L_17:
        /*0058*/ 	.byte	0x03, 0x50
        /*005a*/ 	.short	0x0000


	//----- nvinfo : EIATTR_MAXREG_COUNT
	.align		4
        /*005c*/ 	.byte	0x03, 0x1b
        /*005e*/ 	.short	0x00ff


	//----- nvinfo : EIATTR_MERCURY_ISA_VERSION
	.align		4
        /*0060*/ 	.byte	0x03, 0x5f
        /*0062*/ 	.short	0x0101


	//----- nvinfo : EIATTR_VRC_CTA_INIT_COUNT
	.align		4
        /*0064*/ 	.byte	0x02, 0x4a
	.zero		1
	.zero		1


	//----- nvinfo : EIATTR_EXIT_INSTR_OFFSETS
	.align		4
        /*0068*/ 	.byte	0x04, 0x1c
        /*006a*/ 	.short	(.L_19 - .L_18)


	//   ....[0]....
.L_18:
        /*006c*/ 	.word	0x00000070


	//   ....[1]....
        /*0070*/ 	.word	0x00000240


	//----- nvinfo : EIATTR_CBANK_PARAM_SIZE
	.align		4
.L_19:
        /*0074*/ 	.byte	0x03, 0x19
        /*0076*/ 	.short	0x0020


	//----- nvinfo : EIATTR_PARAM_CBANK
	.align		4
        /*0078*/ 	.byte	0x04, 0x0a
        /*007a*/ 	.short	(.L_21 - .L_20)
	.align		4
.L_20:
        /*007c*/ 	.word	index@(.nv.constant0._Z11calculationPcS_Piii)
        /*0080*/ 	.short	0x0380
        /*0082*/ 	.short	0x0020


	//----- nvinfo : EIATTR_SW_WAR
	.align		4
.L_21:
        /*0084*/ 	.byte	0x04, 0x36
        /*0086*/ 	.short	(.L_23 - .L_22)
.L_22:
        /*0088*/ 	.word	0x00000008
.L_23:


//--------------------- .nv.callgraph             --------------------------
	.section	.nv.callgraph,"",@"SHT_CUDA_CALLGRAPH"
	.align	4
	.sectionentsize	8
	.align		4
        /*0000*/ 	.word	0x00000000
	.align		4
        /*0004*/ 	.word	0xffffffff
	.align		4
        /*0008*/ 	.word	0x00000000
	.align		4
        /*000c*/ 	.word	0xfffffffe
	.align		4
        /*0010*/ 	.word	0x00000000
	.align		4
        /*0014*/ 	.word	0xfffffffd
	.align		4
        /*0018*/ 	.word	0x00000000
	.align		4
        /*001c*/ 	.word	0xfffffffc


//--------------------- .text._Z11calculationPcS_Piii --------------------------
	.section	.text._Z11calculationPcS_Piii,"ax",@progbits
	.align	128
        .global         _Z11calculationPcS_Piii
        .type           _Z11calculationPcS_Piii,@function
        .size           _Z11calculationPcS_Piii,(.L_x_1 - _Z11calculationPcS_Piii)
        .other          _Z11calculationPcS_Piii,@"STO_CUDA_ENTRY STV_DEFAULT"
_Z11calculationPcS_Piii:
.text._Z11calculationPcS_Piii:
[----:B------:R-:W-:Y:S01]  /*0000*/  LDC R1, c[0x0][0x37c] ;  /* 0x0000df00ff017b82 */ /* 0x000fe20000000800 */
[----:B------:R-:W0:Y:S07]  /*0010*/  S2R R0, SR_TID.X ;  /* 0x0000000000007919 */ /* 0x000e2e0000002100 */
[----:B------:R-:W0:Y:S01]  /*0020*/  S2UR UR4, SR_CTAID.X ;  /* 0x00000000000479c3 */ /* 0x000e220000002500 */
[----:B------:R-:W1:Y:S07]  /*0030*/  LDCU UR5, c[0x0][0x39c] ;  /* 0x00007380ff0577ac */ /* 0x000e6e0008000800 */
[----:B------:R-:W0:Y:S02]  /*0040*/  LDC R13, c[0x0][0x360] ;  /* 0x0000d800ff0d7b82 */ /* 0x000e240000000800 */
[----:B0-----:R-:W-:-:S05]  /*0050*/  IMAD R13, R13, UR4, R0 ;  /* 0x000000040d0d7c24 */ /* 0x001fca000f8e0200 */
[----:B-1----:R-:W-:-:S13]  /*0060*/  ISETP.GE.AND P0, PT, R13, UR5, PT ;  /* 0x000000050d007c0c */ /* 0x002fda000bf06270 */
[----:B------:R-:W-:Y:S05]  /*0070*/  @P0 EXIT ;  /* 0x000000000000094d */ /* 0x000fea0003800000 */
[----:B------:R-:W0:Y:S01]  /*0080*/  LDCU.128 UR8, c[0x0][0x380] ;  /* 0x00007000ff0877ac */ /* 0x000e220008000c00 */
[C---:B------:R-:W-:Y:S01]  /*0090*/  VIADD R0, R13.reuse, 0x1 ;  /* 0x000000010d007836 */ /* 0x040fe20000000000 */
[C---:B------:R-:W-:Y:S01]  /*00a0*/  ISETP.GT.AND P0, PT, R13.reuse, RZ, PT ;  /* 0x000000ff0d00720c */ /* 0x040fe20003f04270 */
[----:B------:R-:W-:Y:S01]  /*00b0*/  UIADD3 UR4, UPT, UPT, UR5, -0x1, URZ ;  /* 0xffffffff05047890 */ /* 0x000fe2000fffe0ff */
[----:B------:R-:W-:Y:S01]  /*00c0*/  SHF.R.S32.HI R3, RZ, 0x1f, R13 ;  /* 0x0000001fff037819 */ /* 0x000fe2000001140d */
[----:B------:R-:W1:Y:S01]  /*00d0*/  LDCU.64 UR6, c[0x0][0x358] ;  /* 0x00006b00ff0677ac */ /* 0x000e620008000a00 */
[----:B------:R-:W-:-:S03]  /*00e0*/  SEL R2, R13, UR5, P0 ;  /* 0x000000050d027c07 */ /* 0x000fc60008000000 */
[----:B------:R-:W-:-:S04]  /*00f0*/  ISETP.GE.AND P1, PT, R13, UR4, PT ;  /* 0x000000040d007c0c */ /* 0x000fc8000bf26270 */
[----:B------:R-:W-:Y:S01]  /*0100*/  SEL R0, R0, RZ, !P1 ;  /* 0x000000ff00007207 */ /* 0x000fe20004800000 */
[----:B------:R-:W2:Y:S03]  /*0110*/  LDCU UR4, c[0x0][0x398] ;  /* 0x00007300ff0477ac */ /* 0x000ea60008000800 */
[----:B0-----:R-:W-:Y:S02]  /*0120*/  IADD3 R8, P2, PT, R0, UR8, RZ ;  /* 0x0000000800087c10 */ /* 0x001fe4000ff5e0ff */
[----:B------:R-:W-:Y:S02]  /*0130*/  IADD3 R4, P0, PT, R2, UR8, RZ ;  /* 0x0000000802047c10 */ /* 0x000fe4000ff1e0ff */
[----:B------:R-:W-:Y:S02]  /*0140*/  IADD3 R6, P1, PT, R13, UR8, RZ ;  /* 0x000000080d067c10 */ /* 0x000fe4000ff3e0ff */
[----:B------:R-:W-:-:S02]  /*0150*/  LEA.HI.X.SX32 R9, R0, UR9, 0x1, P2 ;  /* 0x0000000900097c11 */ /* 0x000fc400090f0eff */
[----:B------:R-:W-:Y:S02]  /*0160*/  IADD3 R10, P3, PT, R13, UR10, RZ ;  /* 0x0000000a0d0a7c10 */ /* 0x000fe4000ff7e0ff */
[----:B------:R-:W-:Y:S02]  /*0170*/  LEA.HI.X.SX32 R5, R2, UR9, 0x1, P0 ;  /* 0x0000000902057c11 */ /* 0x000fe400080f0eff */
[C---:B------:R-:W-:Y:S01]  /*0180*/  IADD3.X R7, PT, PT, R3.reuse, UR9, RZ, P1, !PT ;  /* 0x0000000903077c10 */ /* 0x040fe20008ffe4ff */
[----:B-1----:R-:W3:Y:S01]  /*0190*/  LDG.E.S8 R9, desc[UR6][R8.64] ;  /* 0x0000000608097981 */ /* 0x002ee2000c1e1300 */
[----:B------:R-:W-:Y:S02]  /*01a0*/  IADD3.X R11, PT, PT, R3, UR11, RZ, P3, !PT ;  /* 0x0000000b030b7c10 */ /* 0x000fe40009ffe4ff */
[----:B------:R-:W0:Y:S01]  /*01b0*/  LDC.64 R2, c[0x0][0x390] ;  /* 0x0000e400ff027b82 */ /* 0x000e220000000a00 */
[----:B------:R-:W3:Y:S04]  /*01c0*/  LDG.E.S8 R4, desc[UR6][R4.64+-0x1] ;  /* 0xffffff0604047981 */ /* 0x000ee8000c1e1300 */
[----:B------:R-:W2:Y:S04]  /*01d0*/  LDG.E.S8 R6, desc[UR6][R6.64] ;  /* 0x0000000606067981 */ /* 0x000ea8000c1e1300 */
[----:B------:R-:W4:Y:S01]  /*01e0*/  LDG.E.S8 R10, desc[UR6][R10.64] ;  /* 0x000000060a0a7981 */ /* 0x000f22000c1e1300 */
[----:B0-----:R-:W-:-:S04]  /*01f0*/  IMAD.WIDE R2, R13, 0x4, R2 ;  /* 0x000000040d027825 */ /* 0x001fc800078e0202 */
[----:B---3--:R-:W-:Y:S02]  /*0200*/  IMAD.IADD R15, R4, 0x1, -R9 ;  /* 0x00000001040f7824 */ /* 0x008fe400078e0a09 */
[----:B--2---:R-:W-:-:S04]  /*0210*/  IMAD R0, R6, UR4, RZ ;  /* 0x0000000406007c24 */ /* 0x004fc8000f8e02ff */
[----:B----4-:R-:W-:-:S05]  /*0220*/  IMAD R15, R10, R15, R0 ;  /* 0x0000000f0a0f7224 */ /* 0x010fca00078e0200 */
[----:B------:R-:W-:Y:S01]  /*0230*/  STG.E desc[UR6][R2.64], R15 ;  /* 0x0000000f02007986 */ /* 0x000fe2000c101906 */
[----:B------:R-:W-:Y:S05]  /*0240*/  EXIT ;  /* 0x000000000000794d */ /* 0x000fea0003800000 */
.L_x_0:
[----:B------:R-:W-:-:S00]  /*0250*/  BRA `(.L_x_0) ;  /* 0xfffffffc00fc7947 */ /* 0x000fc0000383ffff */
[----:B------:R-:W-:-:S00]  /*0260*/  NOP ;  /* 0x0000000000007918 */ /* 0x000fc00000000000 */
        /* <DEDUP_REMOVED lines=9> */
.L_x_1:


//--------------------- .nv.shared.reserved.0     --------------------------
	.section	.nv.shared.reserved.0,"aw",@nobits
	.weak		__nv_reservedSMEM_offset_0_alias
	.size		__nv_reservedSMEM_offset_0_alias, 0, 64
	.other		__nv_reservedSMEM_offset_0_alias,@"STO_CUDA_RESERVED_SHARED STV_DEFAULT"
__nv_reservedSMEM_offset_0_alias:
	.zero		0
	.zero		64


//--------------------- .nv.constant0._Z11calculationPcS_Piii --------------------------
	.section	.nv.constant0._Z11calculationPcS_Piii,"a",@progbits
	.sectionflags	@""
	.align	4
.nv.constant0._Z11calculationPcS_Piii:
	.zero		928


//--------------------- SYMBOLS --------------------------

	.type		.nv.reservedSmem.offset0,@object
	.size		.nv.reservedSmem.offset0,0x4
